//
// Generated by NVIDIA NVVM Compiler
//
// Compiler Build ID: CL-36424714
// Cuda compilation tools, release 13.0, V13.0.88
// Based on NVVM 20.0.0
//

.version 9.0
.target sm_100
.address_size 64

	// .globl	_Z3runPPhS_jjPjS1_
// _ZZ3runPPhS_jjPjS1_E6counts has been demoted

.visible .entry _Z3runPPhS_jjPjS1_(
	.param .u64 .ptr .align 1 _Z3runPPhS_jjPjS1__param_0,
	.param .u64 .ptr .align 1 _Z3runPPhS_jjPjS1__param_1,
	.param .u32 _Z3runPPhS_jjPjS1__param_2,
	.param .u32 _Z3runPPhS_jjPjS1__param_3,
	.param .u64 .ptr .align 1 _Z3runPPhS_jjPjS1__param_4,
	.param .u64 .ptr .align 1 _Z3runPPhS_jjPjS1__param_5
)
{
	.reg .pred 	%p<20>;
	.reg .b16 	%rs<6>;
	.reg .b32 	%r<240>;
	.reg .b64 	%rd<55>;
	// demoted variable
	.shared .align 4 .b8 _ZZ3runPPhS_jjPjS1_E6counts[2048];
	ld.param.u64 	%rd15, [_Z3runPPhS_jjPjS1__param_0];
	ld.param.u64 	%rd16, [_Z3runPPhS_jjPjS1__param_1];
	ld.param.u32 	%r65, [_Z3runPPhS_jjPjS1__param_2];
	ld.param.u64 	%rd17, [_Z3runPPhS_jjPjS1__param_4];
	cvta.to.global.u64 	%rd1, %rd16;
	cvta.to.global.u64 	%rd18, %rd15;
	cvta.to.global.u64 	%rd19, %rd17;
	mov.u32 	%r66, %ctaid.x;
	mul.wide.u32 	%rd20, %r66, 8;
	add.s64 	%rd21, %rd19, %rd20;
	ld.global.u32 	%r67, [%rd21];
	ld.global.u32 	%r68, [%rd21+4];
	mul.wide.u32 	%rd22, %r67, 8;
	add.s64 	%rd23, %rd18, %rd22;
	ld.global.u64 	%rd2, [%rd23];
	mul.wide.u32 	%rd24, %r68, 8;
	add.s64 	%rd25, %rd18, %rd24;
	ld.global.u64 	%rd3, [%rd25];
	mov.u32 	%r239, %tid.x;
	setp.gt.u32 	%p1, %r239, 511;
	@%p1 bra 	$L__BB0_7;
	mov.u32 	%r2, %ntid.x;
	add.s32 	%r69, %r239, %r2;
	max.u32 	%r70, %r69, 512;
	setp.lt.u32 	%p2, %r69, 512;
	selp.u32 	%r71, 1, 0, %p2;
	add.s32 	%r72, %r69, %r71;
	sub.s32 	%r73, %r70, %r72;
	div.u32 	%r74, %r73, %r2;
	add.s32 	%r3, %r74, %r71;
	and.b32  	%r75, %r3, 3;
	setp.eq.s32 	%p3, %r75, 3;
	mov.u32 	%r227, %r239;
	@%p3 bra 	$L__BB0_4;
	add.s32 	%r76, %r3, 1;
	and.b32  	%r77, %r76, 3;
	shl.b32 	%r78, %r239, 2;
	mov.u32 	%r79, _ZZ3runPPhS_jjPjS1_E6counts;
	add.s32 	%r224, %r79, %r78;
	shl.b32 	%r5, %r2, 2;
	neg.s32 	%r223, %r77;
	mad.lo.s32 	%r227, %r2, %r77, %r239;
$L__BB0_3:
	.pragma "nounroll";
	mov.b32 	%r80, 0;
	st.shared.u32 	[%r224], %r80;
	add.s32 	%r224, %r224, %r5;
	add.s32 	%r223, %r223, 1;
	setp.ne.s32 	%p4, %r223, 0;
	@%p4 bra 	$L__BB0_3;
$L__BB0_4:
	setp.lt.u32 	%p5, %r3, 3;
	@%p5 bra 	$L__BB0_7;
	shl.b32 	%r13, %r2, 2;
	shl.b32 	%r81, %r227, 2;
	mov.u32 	%r82, _ZZ3runPPhS_jjPjS1_E6counts;
	add.s32 	%r226, %r82, %r81;
	shl.b32 	%r15, %r2, 4;
	shl.b32 	%r16, %r2, 3;
	mul.lo.s32 	%r17, %r2, 12;
$L__BB0_6:
	mov.b32 	%r83, 0;
	st.shared.u32 	[%r226], %r83;
	add.s32 	%r84, %r226, %r13;
	st.shared.u32 	[%r84], %r83;
	add.s32 	%r85, %r226, %r16;
	st.shared.u32 	[%r85], %r83;
	add.s32 	%r86, %r226, %r17;
	st.shared.u32 	[%r86], %r83;
	add.s32 	%r227, %r227, %r13;
	add.s32 	%r226, %r226, %r15;
	setp.lt.u32 	%p6, %r227, 512;
	@%p6 bra 	$L__BB0_6;
$L__BB0_7:
	bar.sync 	0;
	shr.u32 	%r22, %r65, 2;
	setp.ge.u32 	%p7, %r239, %r22;
	@%p7 bra 	$L__BB0_13;
	mov.u32 	%r23, %ntid.x;
	add.s32 	%r24, %r239, %r23;
	max.u32 	%r87, %r22, %r24;
	setp.lt.u32 	%p8, %r24, %r22;
	selp.u32 	%r88, 1, 0, %p8;
	add.s32 	%r89, %r24, %r88;
	sub.s32 	%r90, %r87, %r89;
	div.u32 	%r91, %r90, %r23;
	add.s32 	%r25, %r91, %r88;
	and.b32  	%r92, %r25, 1;
	setp.eq.b32 	%p9, %r92, 1;
	mov.u32 	%r230, %r239;
	@%p9 bra 	$L__BB0_10;
	mul.wide.u32 	%rd26, %r239, 4;
	add.s64 	%rd27, %rd2, %rd26;
	ld.u32 	%r93, [%rd27];
	shl.b32 	%r94, %r93, 4;
	add.s64 	%rd28, %rd3, %rd26;
	ld.u32 	%r95, [%rd28];
	or.b32  	%r96, %r94, %r95;
	add.s64 	%rd29, %rd1, %rd26;
	ld.global.u32 	%r97, [%rd29];
	shl.b32 	%r98, %r96, 3;
	and.b32  	%r99, %r98, 2040;
	mov.u32 	%r100, _ZZ3runPPhS_jjPjS1_E6counts;
	add.s32 	%r101, %r100, %r99;
	and.b32  	%r102, %r97, 255;
	atom.shared.add.u32 	%r103, [%r101], %r102;
	atom.shared.add.u32 	%r104, [%r101+4], 1;
	shr.u32 	%r105, %r97, 8;
	shr.u32 	%r106, %r96, 5;
	and.b32  	%r107, %r106, 2040;
	add.s32 	%r108, %r100, %r107;
	and.b32  	%r109, %r105, 255;
	atom.shared.add.u32 	%r110, [%r108], %r109;
	atom.shared.add.u32 	%r111, [%r108+4], 1;
	shr.u32 	%r112, %r97, 16;
	shr.u32 	%r113, %r96, 13;
	and.b32  	%r114, %r113, 2040;
	add.s32 	%r115, %r100, %r114;
	and.b32  	%r116, %r112, 255;
	atom.shared.add.u32 	%r117, [%r115], %r116;
	atom.shared.add.u32 	%r118, [%r115+4], 1;
	shr.u32 	%r119, %r97, 24;
	shr.u32 	%r120, %r96, 21;
	and.b32  	%r121, %r120, 2040;
	add.s32 	%r122, %r100, %r121;
	atom.shared.add.u32 	%r123, [%r122], %r119;
	atom.shared.add.u32 	%r124, [%r122+4], 1;
	mov.u32 	%r230, %r24;
$L__BB0_10:
	setp.eq.s32 	%p10, %r25, 0;
	@%p10 bra 	$L__BB0_13;
	add.s32 	%r229, %r23, %r230;
	mul.wide.u32 	%rd53, %r230, 4;
	mov.u32 	%r132, _ZZ3runPPhS_jjPjS1_E6counts;
	shl.b32 	%r189, %r23, 1;
	mul.wide.u32 	%rd37, %r23, 8;
$L__BB0_12:
	add.s64 	%rd30, %rd2, %rd53;
	ld.u32 	%r125, [%rd30];
	shl.b32 	%r126, %r125, 4;
	add.s64 	%rd31, %rd3, %rd53;
	ld.u32 	%r127, [%rd31];
	or.b32  	%r128, %r126, %r127;
	add.s64 	%rd32, %rd1, %rd53;
	ld.global.u32 	%r129, [%rd32];
	shl.b32 	%r130, %r128, 3;
	and.b32  	%r131, %r130, 2040;
	add.s32 	%r133, %r132, %r131;
	and.b32  	%r134, %r129, 255;
	atom.shared.add.u32 	%r135, [%r133], %r134;
	atom.shared.add.u32 	%r136, [%r133+4], 1;
	shr.u32 	%r137, %r129, 8;
	shr.u32 	%r138, %r128, 5;
	and.b32  	%r139, %r138, 2040;
	add.s32 	%r140, %r132, %r139;
	and.b32  	%r141, %r137, 255;
	atom.shared.add.u32 	%r142, [%r140], %r141;
	atom.shared.add.u32 	%r143, [%r140+4], 1;
	shr.u32 	%r144, %r129, 16;
	shr.u32 	%r145, %r128, 13;
	and.b32  	%r146, %r145, 2040;
	add.s32 	%r147, %r132, %r146;
	and.b32  	%r148, %r144, 255;
	atom.shared.add.u32 	%r149, [%r147], %r148;
	atom.shared.add.u32 	%r150, [%r147+4], 1;
	shr.u32 	%r151, %r129, 24;
	shr.u32 	%r152, %r128, 21;
	and.b32  	%r153, %r152, 2040;
	add.s32 	%r154, %r132, %r153;
	atom.shared.add.u32 	%r155, [%r154], %r151;
	atom.shared.add.u32 	%r156, [%r154+4], 1;
	add.s32 	%r157, %r230, %r23;
	mul.wide.u32 	%rd33, %r229, 4;
	add.s64 	%rd34, %rd2, %rd33;
	ld.u32 	%r158, [%rd34];
	shl.b32 	%r159, %r158, 4;
	add.s64 	%rd35, %rd3, %rd33;
	ld.u32 	%r160, [%rd35];
	or.b32  	%r161, %r159, %r160;
	add.s64 	%rd36, %rd1, %rd33;
	ld.global.u32 	%r162, [%rd36];
	shl.b32 	%r163, %r161, 3;
	and.b32  	%r164, %r163, 2040;
	add.s32 	%r165, %r132, %r164;
	and.b32  	%r166, %r162, 255;
	atom.shared.add.u32 	%r167, [%r165], %r166;
	atom.shared.add.u32 	%r168, [%r165+4], 1;
	shr.u32 	%r169, %r162, 8;
	shr.u32 	%r170, %r161, 5;
	and.b32  	%r171, %r170, 2040;
	add.s32 	%r172, %r132, %r171;
	and.b32  	%r173, %r169, 255;
	atom.shared.add.u32 	%r174, [%r172], %r173;
	atom.shared.add.u32 	%r175, [%r172+4], 1;
	shr.u32 	%r176, %r162, 16;
	shr.u32 	%r177, %r161, 13;
	and.b32  	%r178, %r177, 2040;
	add.s32 	%r179, %r132, %r178;
	and.b32  	%r180, %r176, 255;
	atom.shared.add.u32 	%r181, [%r179], %r180;
	atom.shared.add.u32 	%r182, [%r179+4], 1;
	shr.u32 	%r183, %r162, 24;
	shr.u32 	%r184, %r161, 21;
	and.b32  	%r185, %r184, 2040;
	add.s32 	%r186, %r132, %r185;
	atom.shared.add.u32 	%r187, [%r186], %r183;
	atom.shared.add.u32 	%r188, [%r186+4], 1;
	add.s32 	%r230, %r157, %r23;
	add.s32 	%r229, %r229, %r189;
	add.s64 	%rd53, %rd53, %rd37;
	setp.lt.u32 	%p11, %r230, %r22;
	@%p11 bra 	$L__BB0_12;
$L__BB0_13:
	and.b32  	%r190, %r65, -4;
	add.s32 	%r231, %r190, %r239;
	setp.ge.u32 	%p12, %r231, %r65;
	@%p12 bra 	$L__BB0_16;
	mov.u32 	%r33, %ntid.x;
	mov.u32 	%r192, _ZZ3runPPhS_jjPjS1_E6counts;
$L__BB0_15:
	cvt.u64.u32 	%rd38, %r231;
	add.s64 	%rd39, %rd2, %rd38;
	ld.u8 	%rs1, [%rd39];
	shl.b16 	%rs2, %rs1, 4;
	add.s64 	%rd40, %rd3, %rd38;
	ld.u8 	%rs3, [%rd40];
	or.b16  	%rs4, %rs2, %rs3;
	and.b16  	%rs5, %rs4, 255;
	mul.wide.u16 	%r191, %rs5, 8;
	add.s32 	%r193, %r192, %r191;
	add.s64 	%rd41, %rd1, %rd38;
	ld.global.u8 	%r194, [%rd41];
	atom.shared.add.u32 	%r195, [%r193], %r194;
	atom.shared.add.u32 	%r196, [%r193+4], 1;
	add.s32 	%r231, %r231, %r33;
	setp.lt.u32 	%p13, %r231, %r65;
	@%p13 bra 	$L__BB0_15;
$L__BB0_16:
	setp.gt.u32 	%p14, %r239, 511;
	bar.sync 	0;
	@%p14 bra 	$L__BB0_23;
	ld.param.u64 	%rd52, [_Z3runPPhS_jjPjS1__param_5];
	mov.u32 	%r197, %ctaid.x;
	mul.wide.u32 	%rd7, %r197, 2048;
	cvta.to.global.u64 	%rd8, %rd52;
	mov.u32 	%r36, %ntid.x;
	add.s32 	%r198, %r239, %r36;
	max.u32 	%r199, %r198, 512;
	setp.lt.u32 	%p15, %r198, 512;
	selp.u32 	%r200, 1, 0, %p15;
	add.s32 	%r201, %r198, %r200;
	sub.s32 	%r202, %r199, %r201;
	div.u32 	%r203, %r202, %r36;
	add.s32 	%r37, %r203, %r200;
	and.b32  	%r204, %r37, 3;
	setp.eq.s32 	%p16, %r204, 3;
	@%p16 bra 	$L__BB0_20;
	add.s32 	%r205, %r37, 1;
	and.b32  	%r206, %r205, 3;
	mul.wide.u32 	%rd42, %r239, 4;
	add.s64 	%rd43, %rd7, %rd42;
	add.s64 	%rd54, %rd8, %rd43;
	mul.wide.u32 	%rd10, %r36, 4;
	shl.b32 	%r207, %r239, 2;
	mov.u32 	%r208, _ZZ3runPPhS_jjPjS1_E6counts;
	add.s32 	%r233, %r208, %r207;
	shl.b32 	%r39, %r36, 2;
	neg.s32 	%r232, %r206;
	mad.lo.s32 	%r239, %r36, %r206, %r239;
$L__BB0_19:
	.pragma "nounroll";
	ld.shared.u32 	%r209, [%r233];
	st.global.u32 	[%rd54], %r209;
	add.s64 	%rd54, %rd54, %rd10;
	add.s32 	%r233, %r233, %r39;
	add.s32 	%r232, %r232, 1;
	setp.ne.s32 	%p17, %r232, 0;
	@%p17 bra 	$L__BB0_19;
$L__BB0_20:
	setp.lt.u32 	%p18, %r37, 3;
	@%p18 bra 	$L__BB0_23;
	add.s64 	%rd13, %rd8, %rd7;
	shl.b32 	%r210, %r36, 1;
	add.s32 	%r238, %r239, %r210;
	shl.b32 	%r48, %r36, 2;
	mad.lo.s32 	%r237, %r36, 3, %r239;
	add.s32 	%r236, %r36, %r239;
	shl.b32 	%r211, %r239, 2;
	mov.u32 	%r212, _ZZ3runPPhS_jjPjS1_E6counts;
	add.s32 	%r235, %r212, %r211;
	shl.b32 	%r52, %r36, 4;
	shl.b32 	%r53, %r36, 3;
	mul.lo.s32 	%r54, %r36, 12;
$L__BB0_22:
	ld.shared.u32 	%r213, [%r235];
	mul.wide.u32 	%rd44, %r239, 4;
	add.s64 	%rd45, %rd13, %rd44;
	st.global.u32 	[%rd45], %r213;
	add.s32 	%r214, %r239, %r36;
	add.s32 	%r215, %r235, %r48;
	ld.shared.u32 	%r216, [%r215];
	mul.wide.u32 	%rd46, %r236, 4;
	add.s64 	%rd47, %rd13, %rd46;
	st.global.u32 	[%rd47], %r216;
	add.s32 	%r217, %r214, %r36;
	add.s32 	%r218, %r235, %r53;
	ld.shared.u32 	%r219, [%r218];
	mul.wide.u32 	%rd48, %r238, 4;
	add.s64 	%rd49, %rd13, %rd48;
	st.global.u32 	[%rd49], %r219;
	add.s32 	%r220, %r217, %r36;
	add.s32 	%r221, %r235, %r54;
	ld.shared.u32 	%r222, [%r221];
	mul.wide.u32 	%rd50, %r237, 4;
	add.s64 	%rd51, %rd13, %rd50;
	st.global.u32 	[%rd51], %r222;
	add.s32 	%r239, %r220, %r36;
	add.s32 	%r238, %r238, %r48;
	add.s32 	%r237, %r237, %r48;
	add.s32 	%r236, %r236, %r48;
	add.s32 	%r235, %r235, %r52;
	setp.lt.u32 	%p19, %r239, 512;
	@%p19 bra 	$L__BB0_22;
$L__BB0_23:
	ret;

}


// ===== COMPILED SASS (sm_100) =====

	.target	sm_100

	.elftype	@"ET_EXEC"


//--------------------- .note.nv.tkinfo           --------------------------
	.section	.note.nv.tkinfo,"",@"SHT_NOTE"
	.sectionflags	@"SHF_NOTE_NV_TKINFO"
	.tkinfo
        /*0018*/ 	.word	0x00000002
        /*0030*/ 	.string	""
        /*0030*/ 	.string	"ptxas"
        /*0030*/ 	.string	"Cuda compilation tools, release 13.0, V13.0.88"
        /*0030*/ 	.string	"Build cuda_13.0.r13.0/compiler.36424714_0"
        /*0030*/ 	.string	"-arch sm_100 -m 64 "



//--------------------- .note.nv.cuinfo           --------------------------
	.section	.note.nv.cuinfo,"",@"SHT_NOTE"
	.sectionflags	@"SHF_NOTE_NV_CUINFO"
        /*0018*/ 	.short	0x0002
        /*001a*/ 	.short	0x0064
        /*001c*/ 	.short	0x0082
	.zero		2


//--------------------- .nv.info                  --------------------------
	.section	.nv.info,"",@"SHT_CUDA_INFO"
	.align	4


	//----- nvinfo : EIATTR_REGCOUNT
	.align		4
        /*0000*/ 	.byte	0x04, 0x2f
        /*0002*/ 	.short	(.L_1 - .L_0)
	.align		4
.L_0:
        /*0004*/ 	.word	index@(_Z3runPPhS_jjPjS1_)
        /*0008*/ 	.word	0x00000020


	//----- nvinfo : EIATTR_FRAME_SIZE
	.align		4
.L_1:
        /*000c*/ 	.byte	0x04, 0x11
        /*000e*/ 	.short	(.L_3 - .L_2)
	.align		4
.L_2:
        /*0010*/ 	.word	index@(_Z3runPPhS_jjPjS1_)
        /*0014*/ 	.word	0x00000000


	//----- nvinfo : EIATTR_MIN_STACK_SIZE
	.align		4
.L_3:
        /*0018*/ 	.byte	0x04, 0x12
        /*001a*/ 	.short	(.L_5 - .L_4)
	.align		4
.L_4:
        /*001c*/ 	.word	index@(_Z3runPPhS_jjPjS1_)
        /*0020*/ 	.word	0x00000000
.L_5:


//--------------------- .nv.compat                --------------------------
	.section	.nv.compat,"",@"SHT_CUDA_COMPAT_INFO"
	.align	4
        /*0000*/ 	.byte	0x02, 0x09, 0x00, 0x00, 0x02, 0x02, 0x01, 0x00, 0x02, 0x05, 0x05, 0x00, 0x03, 0x07, 0x01, 0x01
        /*0010*/ 	.byte	0x02, 0x03, 0x00, 0x00, 0x02, 0x06, 0x01, 0x00, 0x04, 0x0b, 0x08, 0x00, 0x09, 0x00, 0x00, 0x00
        /*0020*/ 	.byte	0x00, 0x00, 0x00, 0x00


//--------------------- .nv.info._Z3runPPhS_jjPjS1_ --------------------------
	.section	.nv.info._Z3runPPhS_jjPjS1_,"",@"SHT_CUDA_INFO"
	.sectionflags	@""
	.align	4


	//----- nvinfo : EIATTR_CUDA_API_VERSION
	.align		4
        /*0000*/ 	.byte	0x04, 0x37
        /*0002*/ 	.short	(.L_7 - .L_6)
.L_6:
        /*0004*/ 	.word	0x00000082


	//----- nvinfo : EIATTR_KPARAM_INFO
	.align		4
.L_7:
        /*0008*/ 	.byte	0x04, 0x17
        /*000a*/ 	.short	(.L_9 - .L_8)
.L_8:
        /*000c*/ 	.word	0x00000000
        /*0010*/ 	.short	0x0005
        /*0012*/ 	.short	0x0020
        /*0014*/ 	.byte	0x00, 0xf5, 0x21, 0x00


	//----- nvinfo : EIATTR_KPARAM_INFO
	.align		4
.L_9:
        /*0018*/ 	.byte	0x04, 0x17
        /*001a*/ 	.short	(.L_11 - .L_10)
.L_10:
        /*001c*/ 	.word	0x00000000
        /*0020*/ 	.short	0x0004
        /*0022*/ 	.short	0x0018
        /*0024*/ 	.byte	0x00, 0xf5, 0x21, 0x00


	//----- nvinfo : EIATTR_KPARAM_INFO
	.align		4
.L_11:
        /*0028*/ 	.byte	0x04, 0x17
        /*002a*/ 	.short	(.L_13 - .L_12)
.L_12:
        /*002c*/ 	.word	0x00000000
        /*0030*/ 	.short	0x0003
        /*0032*/ 	.short	0x0014
        /*0034*/ 	.byte	0x00, 0xf0, 0x11, 0x00


	//----- nvinfo : EIATTR_KPARAM_INFO
	.align		4
.L_13:
        /*0038*/ 	.byte	0x04, 0x17
        /*003a*/ 	.short	(.L_15 - .L_14)
.L_14:
        /*003c*/ 	.word	0x00000000
        /*0040*/ 	.short	0x0002
        /*0042*/ 	.short	0x0010
        /*0044*/ 	.byte	0x00, 0xf0, 0x11, 0x00


	//----- nvinfo : EIATTR_KPARAM_INFO
	.align		4
.L_15:
        /*0048*/ 	.byte	0x04, 0x17
        /*004a*/ 	.short	(.L_17 - .L_16)
.L_16:
        /*004c*/ 	.word	0x00000000
        /*0050*/ 	.short	0x0001
        /*0052*/ 	.short	0x0008
        /*0054*/ 	.byte	0x00, 0xf5, 0x21, 0x00


	//----- nvinfo : EIATTR_KPARAM_INFO
	.align		4
.L_17:
        /*0058*/ 	.byte	0x04, 0x17
        /*005a*/ 	.short	(.L_19 - .L_18)
.L_18:
        /*005c*/ 	.word	0x00000000
        /*0060*/ 	.short	0x0000
        /*0062*/ 	.short	0x0000
        /*0064*/ 	.byte	0x00, 0xf5, 0x21, 0x00


	//----- nvinfo : EIATTR_SPARSE_MMA_MASK
	.align		4
.L_19:
        /*0068*/ 	.byte	0x03, 0x50
        /*006a*/ 	.short	0x0000


	//----- nvinfo : EIATTR_MAXREG_COUNT
	.align		4
        /*006c*/ 	.byte	0x03, 0x1b
        /*006e*/ 	.short	0x00ff


	//----- nvinfo : EIATTR_NUM_BARRIERS
	.align		4
        /*0070*/ 	.byte	0x02, 0x4c
        /*0072*/ 	.byte	0x01
	.zero		1


	//----- nvinfo : EIATTR_MERCURY_ISA_VERSION
	.align		4
        /*0074*/ 	.byte	0x03, 0x5f
        /*0076*/ 	.short	0x0101


	//----- nvinfo : EIATTR_VRC_CTA_INIT_COUNT
	.align		4
        /*0078*/ 	.byte	0x02, 0x4a
	.zero		1
	.zero		1


	//----- nvinfo : EIATTR_EXIT_INSTR_OFFSETS
	.align		4
        /*007c*/ 	.byte	0x04, 0x1c
        /*007e*/ 	.short	(.L_21 - .L_20)


	//   ....[0]....
.L_20:
        /*0080*/ 	.word	0x000010a0


	//   ....[1]....
        /*0084*/ 	.word	0x00001400


	//   ....[2]....
        /*0088*/ 	.word	0x00001620


	//----- nvinfo : EIATTR_CRS_STACK_SIZE
	.align		4
.L_21:
        /*008c*/ 	.byte	0x04, 0x1e
        /*008e*/ 	.short	(.L_23 - .L_22)
.L_22:
        /*0090*/ 	.word	0x00000000


	//----- nvinfo : EIATTR_CBANK_PARAM_SIZE
	.align		4
.L_23:
        /*0094*/ 	.byte	0x03, 0x19
        /*0096*/ 	.short	0x0028


	//----- nvinfo : EIATTR_PARAM_CBANK
	.align		4
        /*0098*/ 	.byte	0x04, 0x0a
        /*009a*/ 	.short	(.L_25 - .L_24)
	.align		4
.L_24:
        /*009c*/ 	.word	index@(.nv.constant0._Z3runPPhS_jjPjS1_)
        /*00a0*/ 	.short	0x0380
        /*00a2*/ 	.short	0x0028


	//----- nvinfo : EIATTR_SW_WAR
	.align		4
.L_25:
        /*00a4*/ 	.byte	0x04, 0x36
        /*00a6*/ 	.short	(.L_27 - .L_26)
.L_26:
        /*00a8*/ 	.word	0x00000008
.L_27:


//--------------------- .nv.callgraph             --------------------------
	.section	.nv.callgraph,"",@"SHT_CUDA_CALLGRAPH"
	.align	4
	.sectionentsize	8
	.align		4
        /*0000*/ 	.word	0x00000000
	.align		4
        /*0004*/ 	.word	0xffffffff
	.align		4
        /*0008*/ 	.word	0x00000000
	.align		4
        /*000c*/ 	.word	0xfffffffe
	.align		4
        /*0010*/ 	.word	0x00000000
	.align		4
        /*0014*/ 	.word	0xfffffffd
	.align		4
        /*0018*/ 	.word	0x00000000
	.align		4
        /*001c*/ 	.word	0xfffffffc


//--------------------- .text._Z3runPPhS_jjPjS1_  --------------------------
	.section	.text._Z3runPPhS_jjPjS1_,"ax",@progbits
	.align	128
        .global         _Z3runPPhS_jjPjS1_
        .type           _Z3runPPhS_jjPjS1_,@function
        .size           _Z3runPPhS_jjPjS1_,(.L_x_19 - _Z3runPPhS_jjPjS1_)
        .other          _Z3runPPhS_jjPjS1_,@"STO_CUDA_ENTRY STV_DEFAULT"
_Z3runPPhS_jjPjS1_:
.text._Z3runPPhS_jjPjS1_:
[----:B------:R-:W-:Y:S01]  /*0000*/  LDC R1, c[0x0][0x37c] ;  /* 0x0000df00ff017b82 */ /* 0x000fe20000000800 */
[----:B------:R-:W0:Y:S07]  /*0010*/  S2R R0, SR_CTAID.X ;  /* 0x0000000000007919 */ /* 0x000e2e0000002500 */
[----:B------:R-:W0:Y:S01]  /*0020*/  LDC.64 R8, c[0x0][0x398] ;  /* 0x0000e600ff087b82 */ /* 0x000e220000000a00 */
[----:B------:R-:W1:Y:S07]  /*0030*/  LDCU.64 UR8, c[0x0][0x358] ;  /* 0x00006b00ff0877ac */ /* 0x000e6e0008000a00 */
[----:B------:R-:W2:Y:S01]  /*0040*/  LDC.64 R4, c[0x0][0x380] ;  /* 0x0000e000ff047b82 */ /* 0x000ea20000000a00 */
[----:B0-----:R-:W-:-:S05]  /*0050*/  IMAD.WIDE.U32 R8, R0, 0x8, R8 ;  /* 0x0000000800087825 */ /* 0x001fca00078e0008 */
[----:B-1----:R-:W2:Y:S04]  /*0060*/  LDG.E R3, desc[UR8][R8.64] ;  /* 0x0000000808037981 */ /* 0x002ea8000c1e1900 */
[----:B------:R-:W3:Y:S01]  /*0070*/  LDG.E R7, desc[UR8][R8.64+0x4] ;  /* 0x0000040808077981 */ /* 0x000ee2000c1e1900 */
[----:B--2---:R-:W-:-:S04]  /*0080*/  IMAD.WIDE.U32 R2, R3, 0x8, R4 ;  /* 0x0000000803027825 */ /* 0x004fc800078e0004 */
[----:B---3--:R-:W-:Y:S02]  /*0090*/  IMAD.WIDE.U32 R4, R7, 0x8, R4 ;  /* 0x0000000807047825 */ /* 0x008fe400078e0004 */
[----:B------:R-:W5:Y:S04]  /*00a0*/  LDG.E.64 R2, desc[UR8][R2.64] ;  /* 0x0000000802027981 */ /* 0x000f68000c1e1b00 */
[----:B------:R-:W5:Y:S01]  /*00b0*/  LDG.E.64 R4, desc[UR8][R4.64] ;  /* 0x0000000804047981 */ /* 0x000f62000c1e1b00 */
[----:B------:R-:W-:Y:S01]  /*00c0*/  BSSY.RECONVERGENT B0, `(.L_x_0) ;  /* 0x0000041000007945 */ /* 0x000fe20003800200 */
[----:B------:R-:W0:Y:S02]  /*00d0*/  S2R R7, SR_TID.X ;  /* 0x0000000000077919 */ /* 0x000e240000002100 */
[----:B0-----:R-:W-:-:S13]  /*00e0*/  ISETP.GT.U32.AND P0, PT, R7, 0x1ff, PT ;  /* 0x000001ff0700780c */ /* 0x001fda0003f04070 */
[----:B------:R-:W-:Y:S05]  /*00f0*/  @P0 BRA `(.L_x_1) ;  /* 0x0000000000f40947 */ /* 0x000fea0003800000 */
[----:B------:R-:W0:Y:S01]  /*0100*/  LDC R6, c[0x0][0x360] ;  /* 0x0000d800ff067b82 */ /* 0x000e220000000800 */
[----:B------:R-:W-:Y:S01]  /*0110*/  BSSY.RECONVERGENT B1, `(.L_x_2) ;  /* 0x000002b000017945 */ /* 0x000fe20003800200 */
[----:B0-----:R-:W0:Y:S01]  /*0120*/  I2F.U32.RP R13, R6 ;  /* 0x00000006000d7306 */ /* 0x001e220000209000 */
[----:B------:R-:W-:Y:S01]  /*0130*/  IMAD.IADD R10, R7, 0x1, R6 ;  /* 0x00000001070a7824 */ /* 0x000fe200078e0206 */
[----:B------:R-:W-:-:S04]  /*0140*/  ISETP.NE.U32.AND P2, PT, R6, RZ, PT ;  /* 0x000000ff0600720c */ /* 0x000fc80003f45070 */
[C---:B------:R-:W-:Y:S02]  /*0150*/  ISETP.GE.U32.AND P0, PT, R10.reuse, 0x200, PT ;  /* 0x000002000a00780c */ /* 0x040fe40003f06070 */
[----:B------:R-:W-:Y:S02]  /*0160*/  VIMNMX.U32 R11, PT, PT, R10, 0x200, !PT ;  /* 0x000002000a0b7848 */ /* 0x000fe40007fe0000 */
[----:B------:R-:W-:-:S04]  /*0170*/  SEL R12, RZ, 0x1, P0 ;  /* 0x00000001ff0c7807 */ /* 0x000fc80000000000 */
[----:B------:R-:W-:Y:S01]  /*0180*/  IADD3 R11, PT, PT, R11, -R10, -R12 ;  /* 0x8000000a0b0b7210 */ /* 0x000fe20007ffe80c */
[----:B0-----:R-:W0:Y:S02]  /*0190*/  MUFU.RCP R13, R13 ;  /* 0x0000000d000d7308 */ /* 0x001e240000001000 */
[----:B0-----:R-:W-:-:S06]  /*01a0*/  VIADD R8, R13, 0xffffffe ;  /* 0x0ffffffe0d087836 */ /* 0x001fcc0000000000 */
[----:B------:R0:W1:Y:S02]  /*01b0*/  F2I.FTZ.U32.TRUNC.NTZ R9, R8 ;  /* 0x0000000800097305 */ /* 0x000064000021f000 */
[----:B0-----:R-:W-:Y:S02]  /*01c0*/  IMAD.MOV.U32 R8, RZ, RZ, RZ ;  /* 0x000000ffff087224 */ /* 0x001fe400078e00ff */
[----:B-1----:R-:W-:-:S04]  /*01d0*/  IMAD.MOV R15, RZ, RZ, -R9 ;  /* 0x000000ffff0f7224 */ /* 0x002fc800078e0a09 */
[----:B------:R-:W-:-:S04]  /*01e0*/  IMAD R15, R15, R6, RZ ;  /* 0x000000060f0f7224 */ /* 0x000fc800078e02ff */
[----:B------:R-:W-:-:S06]  /*01f0*/  IMAD.HI.U32 R14, R9, R15, R8 ;  /* 0x0000000f090e7227 */ /* 0x000fcc00078e0008 */
[----:B------:R-:W-:-:S04]  /*0200*/  IMAD.HI.U32 R9, R14, R11, RZ ;  /* 0x0000000b0e097227 */ /* 0x000fc800078e00ff */
[----:B------:R-:W-:-:S04]  /*0210*/  IMAD.MOV R8, RZ, RZ, -R9 ;  /* 0x000000ffff087224 */ /* 0x000fc800078e0a09 */
[----:B------:R-:W-:-:S05]  /*0220*/  IMAD R11, R6, R8, R11 ;  /* 0x00000008060b7224 */ /* 0x000fca00078e020b */
[----:B------:R-:W-:-:S13]  /*0230*/  ISETP.GE.U32.AND P0, PT, R11, R6, PT ;  /* 0x000000060b00720c */ /* 0x000fda0003f06070 */
[----:B------:R-:W-:Y:S02]  /*0240*/  @P0 IMAD.IADD R11, R11, 0x1, -R6 ;  /* 0x000000010b0b0824 */ /* 0x000fe400078e0a06 */
[----:B------:R-:W-:-:S03]  /*0250*/  @P0 VIADD R9, R9, 0x1 ;  /* 0x0000000109090836 */ /* 0x000fc60000000000 */
[----:B------:R-:W-:-:S13]  /*0260*/  ISETP.GE.U32.AND P1, PT, R11, R6, PT ;  /* 0x000000060b00720c */ /* 0x000fda0003f26070 */
[----:B------:R-:W-:Y:S01]  /*0270*/  @P1 VIADD R9, R9, 0x1 ;  /* 0x0000000109091836 */ /* 0x000fe20000000000 */
[----:B------:R-:W-:-:S05]  /*0280*/  @!P2 LOP3.LUT R9, RZ, R6, RZ, 0x33, !PT ;  /* 0x00000006ff09a212 */ /* 0x000fca00078e33ff */
[----:B------:R-:W-:-:S05]  /*0290*/  IMAD.IADD R8, R12, 0x1, R9 ;  /* 0x000000010c087824 */ /* 0x000fca00078e0209 */
[C---:B------:R-:W-:Y:S02]  /*02a0*/  LOP3.LUT R9, R8.reuse, 0x3, RZ, 0xc0, !PT ;  /* 0x0000000308097812 */ /* 0x040fe400078ec0ff */
[----:B------:R-:W-:Y:S02]  /*02b0*/  ISETP.GE.U32.AND P1, PT, R8, 0x3, PT ;  /* 0x000000030800780c */ /* 0x000fe40003f26070 */
[----:B------:R-:W-:Y:S01]  /*02c0*/  ISETP.NE.AND P0, PT, R9, 0x3, PT ;  /* 0x000000030900780c */ /* 0x000fe20003f05270 */
[----:B------:R-:W-:-:S12]  /*02d0*/  IMAD.MOV.U32 R9, RZ, RZ, R7 ;  /* 0x000000ffff097224 */ /* 0x000fd800078e0007 */
[----:B------:R-:W-:Y:S05]  /*02e0*/  @!P0 BRA `(.L_x_3) ;  /* 0x0000000000348947 */ /* 0x000fea0003800000 */
[----:B------:R-:W0:Y:S01]  /*02f0*/  S2UR UR5, SR_CgaCtaId ;  /* 0x00000000000579c3 */ /* 0x000e220000008800 */
[----:B------:R-:W-:Y:S01]  /*0300*/  VIADD R8, R8, 0x1 ;  /* 0x0000000108087836 */ /* 0x000fe20000000000 */
[----:B------:R-:W-:-:S04]  /*0310*/  UMOV UR4, 0x400 ;  /* 0x0000040000047882 */ /* 0x000fc80000000000 */
[----:B------:R-:W-:-:S05]  /*0320*/  LOP3.LUT R8, R8, 0x3, RZ, 0xc0, !PT ;  /* 0x0000000308087812 */ /* 0x000fca00078ec0ff */
[----:B------:R-:W-:Y:S02]  /*0330*/  IMAD R9, R8, R6, R7 ;  /* 0x0000000608097224 */ /* 0x000fe400078e0207 */
[----:B------:R-:W-:Y:S01]  /*0340*/  IMAD.MOV R8, RZ, RZ, -R8 ;  /* 0x000000ffff087224 */ /* 0x000fe200078e0a08 */
[----:B0-----:R-:W-:-:S06]  /*0350*/  ULEA UR4, UR5, UR4, 0x18 ;  /* 0x0000000405047291 */ /* 0x001fcc000f8ec0ff */
[----:B------:R-:W-:-:S07]  /*0360*/  LEA R11, R7, UR4, 0x2 ;  /* 0x00000004070b7c11 */ /* 0x000fce000f8e10ff */
.L_x_4:
[----:B------:R-:W-:Y:S01]  /*0370*/  VIADD R8, R8, 0x1 ;  /* 0x0000000108087836 */ /* 0x000fe20000000000 */
[----:B------:R0:W-:Y:S04]  /*0380*/  STS [R11], RZ ;  /* 0x000000ff0b007388 */ /* 0x0001e80000000800 */
[----:B------:R-:W-:Y:S01]  /*0390*/  ISETP.NE.AND P0, PT, R8, RZ, PT ;  /* 0x000000ff0800720c */ /* 0x000fe20003f05270 */
[----:B0-----:R-:W-:-:S12]  /*03a0*/  IMAD R11, R6, 0x4, R11 ;  /* 0x00000004060b7824 */ /* 0x001fd800078e020b */
[----:B------:R-:W-:Y:S05]  /*03b0*/  @P0 BRA `(.L_x_4) ;  /* 0xfffffffc00ec0947 */ /* 0x000fea000383ffff */
.L_x_3:
[----:B------:R-:W-:Y:S05]  /*03c0*/  BSYNC.RECONVERGENT B1 ;  /* 0x0000000000017941 */ /* 0x000fea0003800200 */
.L_x_2:
[----:B------:R-:W-:Y:S05]  /*03d0*/  @!P1 BRA `(.L_x_1) ;  /* 0x00000000003c9947 */ /* 0x000fea0003800000 */
[----:B------:R-:W0:Y:S01]  /*03e0*/  S2UR UR5, SR_CgaCtaId ;  /* 0x00000000000579c3 */ /* 0x000e220000008800 */
[----:B------:R-:W-:Y:S02]  /*03f0*/  UMOV UR4, 0x400 ;  /* 0x0000040000047882 */ /* 0x000fe40000000000 */
[----:B0-----:R-:W-:-:S06]  /*0400*/  ULEA UR4, UR5, UR4, 0x18 ;  /* 0x0000000405047291 */ /* 0x001fcc000f8ec0ff */
[----:B------:R-:W-:-:S07]  /*0410*/  LEA R11, R9, UR4, 0x2 ;  /* 0x00000004090b7c11 */ /* 0x000fce000f8e10ff */
.L_x_5:
[C-C-:B------:R-:W-:Y:S01]  /*0420*/  IMAD R8, R6.reuse, 0x4, R11.reuse ;  /* 0x0000000406087824 */ /* 0x140fe200078e020b */
[----:B------:R0:W-:Y:S01]  /*0430*/  STS [R11], RZ ;  /* 0x000000ff0b007388 */ /* 0x0001e20000000800 */
[C-C-:B------:R-:W-:Y:S02]  /*0440*/  IMAD R10, R6.reuse, 0x8, R11.reuse ;  /* 0x00000008060a7824 */ /* 0x140fe400078e020b */
[C---:B------:R-:W-:Y:S01]  /*0450*/  IMAD R12, R6.reuse, 0xc, R11 ;  /* 0x0000000c060c7824 */ /* 0x040fe200078e020b */
[----:B------:R1:W-:Y:S01]  /*0460*/  STS [R8], RZ ;  /* 0x000000ff08007388 */ /* 0x0003e20000000800 */
[----:B------:R-:W-:-:S03]  /*0470*/  IMAD R9, R6, 0x4, R9 ;  /* 0x0000000406097824 */ /* 0x000fc600078e0209 */
[----:B------:R1:W-:Y:S01]  /*0480*/  STS [R10], RZ ;  /* 0x000000ff0a007388 */ /* 0x0003e20000000800 */
[----:B0-----:R-:W-:Y:S01]  /*0490*/  IMAD R11, R6, 0x10, R11 ;  /* 0x00000010060b7824 */ /* 0x001fe200078e020b */
[----:B------:R-:W-:Y:S02]  /*04a0*/  ISETP.GE.U32.AND P0, PT, R9, 0x200, PT ;  /* 0x000002000900780c */ /* 0x000fe40003f06070 */
[----:B------:R1:W-:Y:S11]  /*04b0*/  STS [R12], RZ ;  /* 0x000000ff0c007388 */ /* 0x0003f60000000800 */
[----:B-1----:R-:W-:Y:S05]  /*04c0*/  @!P0 BRA `(.L_x_5) ;  /* 0xfffffffc00d48947 */ /* 0x002fea000383ffff */
.L_x_1:
[----:B------:R-:W-:Y:S05]  /*04d0*/  BSYNC.RECONVERGENT B0 ;  /* 0x0000000000007941 */ /* 0x000fea0003800200 */
.L_x_0:
[----:B------:R-:W0:Y:S01]  /*04e0*/  LDCU UR7, c[0x0][0x390] ;  /* 0x00007200ff0777ac */ /* 0x000e220008000800 */
[----:B------:R-:W-:Y:S01]  /*04f0*/  BSSY.RECONVERGENT B0, `(.L_x_6) ;  /* 0x000009c000007945 */ /* 0x000fe20003800200 */
[----:B------:R-:W1:Y:S01]  /*0500*/  LDCU.64 UR10, c[0x0][0x388] ;  /* 0x00007100ff0a77ac */ /* 0x000e620008000a00 */
[----:B0-----:R-:W-:Y:S01]  /*0510*/  USHF.R.U32.HI UR6, URZ, 0x2, UR7 ;  /* 0x00000002ff067899 */ /* 0x001fe20008011607 */
[----:B------:R-:W-:Y:S05]  /*0520*/  BAR.SYNC.DEFER_BLOCKING 0x0 ;  /* 0x0000000000007b1d */ /* 0x000fea0000010000 */
[----:B------:R-:W-:-:S13]  /*0530*/  ISETP.GE.U32.AND P0, PT, R7, UR6, PT ;  /* 0x0000000607007c0c */ /* 0x000fda000bf06070 */
[----:B-1----:R-:W-:Y:S05]  /*0540*/  @P0 BRA `(.L_x_7) ;  /* 0x0000000800580947 */ /* 0x002fea0003800000 */
[----:B------:R-:W0:Y:S01]  /*0550*/  LDC R6, c[0x0][0x360] ;  /* 0x0000d800ff067b82 */ /* 0x000e220000000800 */
[----:B------:R-:W-:Y:S01]  /*0560*/  BSSY.RECONVERGENT B1, `(.L_x_8) ;  /* 0x0000041000017945 */ /* 0x000fe20003800200 */
[----:B0-----:R-:W0:Y:S01]  /*0570*/  I2F.U32.RP R13, R6 ;  /* 0x00000006000d7306 */ /* 0x001e220000209000 */
[----:B------:R-:W-:Y:S01]  /*0580*/  IMAD.IADD R8, R7, 0x1, R6 ;  /* 0x0000000107087824 */ /* 0x000fe200078e0206 */
[----:B------:R-:W-:-:S04]  /*0590*/  ISETP.NE.U32.AND P2, PT, R6, RZ, PT ;  /* 0x000000ff0600720c */ /* 0x000fc80003f45070 */
[C---:B------:R-:W-:Y:S02]  /*05a0*/  ISETP.GE.U32.AND P0, PT, R8.reuse, UR6, PT ;  /* 0x0000000608007c0c */ /* 0x040fe4000bf06070 */
[----:B------:R-:W-:Y:S02]  /*05b0*/  VIMNMX.U32 R9, PT, PT, R8, UR6, !PT ;  /* 0x0000000608097c48 */ /* 0x000fe4000ffe0000 */
        /* <DEDUP_REMOVED lines=8> */
[----:B------:R-:W-:-:S04]  /*0640*/  IMAD.HI.U32 R14, R11, R15, R10 ;  /* 0x0000000f0b0e7227 */ /* 0x000fc800078e000a */
[----:B------:R-:W-:Y:S02]  /*0650*/  IMAD.MOV.U32 R15, RZ, RZ, R7 ;  /* 0x000000ffff0f7224 */ /* 0x000fe400078e0007 */
        /* <DEDUP_REMOVED lines=11> */
[----:B------:R-:W-:Y:S02]  /*0710*/  ISETP.NE.AND P1, PT, R11, RZ, PT ;  /* 0x000000ff0b00720c */ /* 0x000fe40003f25270 */
[----:B------:R-:W-:-:S13]  /*0720*/  ISETP.NE.U32.AND P0, PT, R9, 0x1, PT ;  /* 0x000000010900780c */ /* 0x000fda0003f05070 */
[----:B------:R-:W-:Y:S05]  /*0730*/  @!P0 BRA `(.L_x_9) ;  /* 0x00000000008c8947 */ /* 0x000fea0003800000 */
[----:B------:R-:W0:Y:S01]  /*0740*/  LDC.64 R14, c[0x0][0x388] ;  /* 0x0000e200ff0e7b82 */ /* 0x000e220000000a00 */
[----:B-----5:R-:W-:-:S04]  /*0750*/  IMAD.WIDE.U32 R10, R7, 0x4, R2 ;  /* 0x00000004070a7825 */ /* 0x020fc800078e0002 */
[C---:B------:R-:W-:Y:S02]  /*0760*/  IMAD.WIDE.U32 R12, R7.reuse, 0x4, R4 ;  /* 0x00000004070c7825 */ /* 0x040fe400078e0004 */
[----:B------:R-:W2:Y:S04]  /*0770*/  LD.E R10, desc[UR8][R10.64] ;  /* 0x000000080a0a7980 */ /* 0x000ea8000c101900 */
[----:B------:R-:W3:Y:S01]  /*0780*/  LD.E R12, desc[UR8][R12.64] ;  /* 0x000000080c0c7980 */ /* 0x000ee2000c101900 */
[----:B0-----:R-:W-:-:S06]  /*0790*/  IMAD.WIDE.U32 R14, R7, 0x4, R14 ;  /* 0x00000004070e7825 */ /* 0x001fcc00078e000e */
[----:B------:R0:W4:Y:S01]  /*07a0*/  LDG.E R14, desc[UR8][R14.64] ;  /* 0x000000080e0e7981 */ /* 0x000122000c1e1900 */
[----:B------:R-:W1:Y:S01]  /*07b0*/  S2UR UR5, SR_CgaCtaId ;  /* 0x00000000000579c3 */ /* 0x000e620000008800 */
[----:B------:R-:W-:Y:S01]  /*07c0*/  UMOV UR4, 0x400 ;  /* 0x0000040000047882 */ /* 0x000fe20000000000 */
[----:B0-----:R-:W-:Y:S01]  /*07d0*/  IMAD.MOV.U32 R15, RZ, RZ, R8 ;  /* 0x000000ffff0f7224 */ /* 0x001fe200078e0008 */
[----:B-1----:R-:W-:Y:S01]  /*07e0*/  ULEA UR4, UR5, UR4, 0x18 ;  /* 0x0000000405047291 */ /* 0x002fe2000f8ec0ff */
[----:B--2---:R-:W-:-:S05]  /*07f0*/  IMAD.SHL.U32 R9, R10, 0x10, RZ ;  /* 0x000000100a097824 */ /* 0x004fca00078e00ff */
[----:B---3--:R-:W-:-:S04]  /*0800*/  LOP3.LUT R9, R9, R12, RZ, 0xfc, !PT ;  /* 0x0000000c09097212 */ /* 0x008fc800078efcff */
[--C-:B------:R-:W-:Y:S01]  /*0810*/  SHF.R.U32.HI R11, RZ, 0x5, R9.reuse ;  /* 0x00000005ff0b7819 */ /* 0x100fe20000011609 */
[----:B------:R-:W-:Y:S01]  /*0820*/  IMAD.SHL.U32 R16, R9, 0x8, RZ ;  /* 0x0000000809107824 */ /* 0x000fe200078e00ff */
[--C-:B------:R-:W-:Y:S02]  /*0830*/  SHF.R.U32.HI R13, RZ, 0xd, R9.reuse ;  /* 0x0000000dff0d7819 */ /* 0x100fe40000011609 */
[----:B------:R-:W-:Y:S02]  /*0840*/  SHF.R.U32.HI R9, RZ, 0x15, R9 ;  /* 0x00000015ff097819 */ /* 0x000fe40000011609 */
[----:B------:R-:W-:Y:S02]  /*0850*/  LOP3.LUT R16, R16, 0x7f8, RZ, 0xc0, !PT ;  /* 0x000007f810107812 */ /* 0x000fe400078ec0ff */
[----:B------:R-:W-:Y:S02]  /*0860*/  LOP3.LUT R11, R11, 0x7f8, RZ, 0xc0, !PT ;  /* 0x000007f80b0b7812 */ /* 0x000fe400078ec0ff */
[----:B------:R-:W-:-:S02]  /*0870*/  LOP3.LUT R13, R13, 0x7f8, RZ, 0xc0, !PT ;  /* 0x000007f80d0d7812 */ /* 0x000fc400078ec0ff */
[----:B------:R-:W-:Y:S02]  /*0880*/  LOP3.LUT R9, R9, 0x7f8, RZ, 0xc0, !PT ;  /* 0x000007f809097812 */ /* 0x000fe400078ec0ff */
[--C-:B----4-:R-:W-:Y:S02]  /*0890*/  SHF.R.U32.HI R10, RZ, 0x8, R14.reuse ;  /* 0x00000008ff0a7819 */ /* 0x110fe4000001160e */
[----:B------:R-:W-:Y:S02]  /*08a0*/  LOP3.LUT R17, R14, 0xff, RZ, 0xc0, !PT ;  /* 0x000000ff0e117812 */ /* 0x000fe400078ec0ff */
[----:B------:R-:W-:Y:S02]  /*08b0*/  SHF.R.U32.HI R12, RZ, 0x10, R14 ;  /* 0x00000010ff0c7819 */ /* 0x000fe4000001160e */
[----:B------:R-:W-:Y:S01]  /*08c0*/  LOP3.LUT R10, R10, 0xff, RZ, 0xc0, !PT ;  /* 0x000000ff0a0a7812 */ /* 0x000fe200078ec0ff */
[----:B------:R0:W-:Y:S01]  /*08d0*/  ATOMS.ADD RZ, [R16+UR4], R17 ;  /* 0x0000001110ff798c */ /* 0x0001e20008000004 */
[----:B------:R-:W-:-:S02]  /*08e0*/  LOP3.LUT R12, R12, 0xff, RZ, 0xc0, !PT ;  /* 0x000000ff0c0c7812 */ /* 0x000fc400078ec0ff */
[----:B------:R-:W-:Y:S01]  /*08f0*/  SHF.R.U32.HI R14, RZ, 0x18, R14 ;  /* 0x00000018ff0e7819 */ /* 0x000fe2000001160e */
[----:B------:R0:W-:Y:S04]  /*0900*/  ATOMS.POPC.INC.32 RZ, [R16+UR4+0x4] ;  /* 0x0000040010ff7f8c */ /* 0x0001e8000d800004 */
[----:B------:R0:W-:Y:S04]  /*0910*/  ATOMS.ADD RZ, [R11+UR4], R10 ;  /* 0x0000000a0bff798c */ /* 0x0001e80008000004 */
[----:B------:R0:W-:Y:S04]  /*0920*/  ATOMS.POPC.INC.32 RZ, [R11+UR4+0x4] ;  /* 0x000004000bff7f8c */ /* 0x0001e8000d800004 */
[----:B------:R0:W-:Y:S04]  /*0930*/  ATOMS.ADD RZ, [R13+UR4], R12 ;  /* 0x0000000c0dff798c */ /* 0x0001e80008000004 */
[----:B------:R0:W-:Y:S04]  /*0940*/  ATOMS.POPC.INC.32 RZ, [R13+UR4+0x4] ;  /* 0x000004000dff7f8c */ /* 0x0001e8000d800004 */
[----:B------:R0:W-:Y:S04]  /*0950*/  ATOMS.ADD RZ, [R9+UR4], R14 ;  /* 0x0000000e09ff798c */ /* 0x0001e80008000004 */
[----:B------:R0:W-:Y:S02]  /*0960*/  ATOMS.POPC.INC.32 RZ, [R9+UR4+0x4] ;  /* 0x0000040009ff7f8c */ /* 0x0001e4000d800004 */
.L_x_9:
[----:B------:R-:W-:Y:S05]  /*0970*/  BSYNC.RECONVERGENT B1 ;  /* 0x0000000000017941 */ /* 0x000fea0003800200 */
.L_x_8:
[----:B------:R-:W-:Y:S05]  /*0980*/  @!P1 BRA `(.L_x_7) ;  /* 0x0000000400489947 */ /* 0x000fea0003800000 */
[----:B0-----:R-:W0:Y:S01]  /*0990*/  S2R R9, SR_CgaCtaId ;  /* 0x0000000000097919 */ /* 0x001e220000008800 */
[----:B------:R-:W1:Y:S01]  /*09a0*/  LDC.64 R10, c[0x0][0x388] ;  /* 0x0000e200ff0a7b82 */ /* 0x000e620000000a00 */
[----:B------:R-:W-:Y:S01]  /*09b0*/  MOV R12, 0x400 ;  /* 0x00000400000c7802 */ /* 0x000fe20000000f00 */
[----:B------:R-:W-:-:S03]  /*09c0*/  IMAD.IADD R13, R15, 0x1, R6 ;  /* 0x000000010f0d7824 */ /* 0x000fc600078e0206 */
[----:B0-----:R-:W-:Y:S01]  /*09d0*/  LEA R12, R9, R12, 0x18 ;  /* 0x0000000c090c7211 */ /* 0x001fe200078ec0ff */
[----:B------:R-:W-:-:S07]  /*09e0*/  IMAD.WIDE.U32 R8, R15, 0x4, RZ ;  /* 0x000000040f087825 */ /* 0x000fce00078e00ff */
.L_x_10:
[-C--:B-----5:R-:W-:Y:S02]  /*09f0*/  IADD3 R16, P0, PT, R2, R8.reuse, RZ ;  /* 0x0000000802107210 */ /* 0x0a0fe40007f1e0ff */
[----:B--2---:R-:W-:-:S03]  /*0a00*/  IADD3 R18, P1, PT, R4, R8, RZ ;  /* 0x0000000804127210 */ /* 0x004fc60007f3e0ff */
[--C-:B------:R-:W-:Y:S02]  /*0a10*/  IMAD.X R17, R3, 0x1, R9.reuse, P0 ;  /* 0x0000000103117824 */ /* 0x100fe400000e0609 */
[----:B------:R-:W-:-:S03]  /*0a20*/  IMAD.X R19, R5, 0x1, R9, P1 ;  /* 0x0000000105137824 */ /* 0x000fc600008e0609 */
[----:B------:R-:W2:Y:S04]  /*0a30*/  LD.E R16, desc[UR8][R16.64] ;  /* 0x0000000810107980 */ /* 0x000ea8000c101900 */
[----:B------:R-:W3:Y:S01]  /*0a40*/  LD.E R19, desc[UR8][R18.64] ;  /* 0x0000000812137980 */ /* 0x000ee2000c101900 */
[----:B------:R-:W-:-:S04]  /*0a50*/  IADD3 R20, P0, PT, R8, UR10, RZ ;  /* 0x0000000a08147c10 */ /* 0x000fc8000ff1e0ff */
[----:B------:R-:W-:-:S05]  /*0a60*/  IADD3.X R21, PT, PT, R9, UR11, RZ, P0, !PT ;  /* 0x0000000b09157c10 */ /* 0x000fca00087fe4ff */
[----:B------:R0:W4:Y:S01]  /*0a70*/  LDG.E R14, desc[UR8][R20.64] ;  /* 0x00000008140e7981 */ /* 0x000122000c1e1900 */
[----:B--2---:R-:W-:-:S05]  /*0a80*/  IMAD.SHL.U32 R22, R16, 0x10, RZ ;  /* 0x0000001010167824 */ /* 0x004fca00078e00ff */
[----:B---3--:R-:W-:-:S04]  /*0a90*/  LOP3.LUT R22, R22, R19, RZ, 0xfc, !PT ;  /* 0x0000001316167212 */ /* 0x008fc800078efcff */
[--C-:B------:R-:W-:Y:S01]  /*0aa0*/  SHF.R.U32.HI R17, RZ, 0x5, R22.reuse ;  /* 0x00000005ff117819 */ /* 0x100fe20000011616 */
[----:B------:R-:W-:Y:S01]  /*0ab0*/  IMAD.SHL.U32 R23, R22, 0x8, RZ ;  /* 0x0000000816177824 */ /* 0x000fe200078e00ff */
[--C-:B------:R-:W-:Y:S02]  /*0ac0*/  SHF.R.U32.HI R19, RZ, 0xd, R22.reuse ;  /* 0x0000000dff137819 */ /* 0x100fe40000011616 */
[----:B------:R-:W-:Y:S02]  /*0ad0*/  LOP3.LUT R17, R17, 0x7f8, RZ, 0xc0, !PT ;  /* 0x000007f811117812 */ /* 0x000fe400078ec0ff */
[----:B------:R-:W-:Y:S02]  /*0ae0*/  LOP3.LUT R23, R23, 0x7f8, RZ, 0xc0, !PT ;  /* 0x000007f817177812 */ /* 0x000fe400078ec0ff */
[----:B------:R-:W-:Y:S01]  /*0af0*/  SHF.R.U32.HI R22, RZ, 0x15, R22 ;  /* 0x00000015ff167819 */ /* 0x000fe20000011616 */
[C---:B0-----:R-:W-:Y:S01]  /*0b00*/  IMAD.IADD R20, R12.reuse, 0x1, R17 ;  /* 0x000000010c147824 */ /* 0x041fe200078e0211 */
[----:B----4-:R-:W-:Y:S01]  /*0b10*/  SHF.R.U32.HI R16, RZ, 0x8, R14 ;  /* 0x00000008ff107819 */ /* 0x010fe2000001160e */
[----:B------:R-:W-:Y:S01]  /*0b20*/  IMAD.IADD R23, R12, 0x1, R23 ;  /* 0x000000010c177824 */ /* 0x000fe200078e0217 */
[----:B------:R-:W-:-:S02]  /*0b30*/  LOP3.LUT R24, R14, 0xff, RZ, 0xc0, !PT ;  /* 0x000000ff0e187812 */ /* 0x000fc400078ec0ff */
[----:B------:R-:W-:Y:S02]  /*0b40*/  SHF.R.U32.HI R18, RZ, 0x10, R14 ;  /* 0x00000010ff127819 */ /* 0x000fe4000001160e */
[----:B------:R-:W-:Y:S01]  /*0b50*/  LOP3.LUT R19, R19, 0x7f8, RZ, 0xc0, !PT ;  /* 0x000007f813137812 */ /* 0x000fe200078ec0ff */
[----:B------:R0:W-:Y:S01]  /*0b60*/  ATOMS.ADD RZ, [R23], R24 ;  /* 0x0000001817ff738c */ /* 0x0001e20000000000 */
[----:B------:R-:W-:Y:S02]  /*0b70*/  LOP3.LUT R17, R22, 0x7f8, RZ, 0xc0, !PT ;  /* 0x000007f816117812 */ /* 0x000fe400078ec0ff */
[----:B------:R-:W-:Y:S01]  /*0b80*/  LOP3.LUT R21, R16, 0xff, RZ, 0xc0, !PT ;  /* 0x000000ff10157812 */ /* 0x000fe200078ec0ff */
[----:B------:R-:W-:Y:S01]  /*0b90*/  ATOMS.POPC.INC.32 RZ, [R23+URZ+0x4] ;  /* 0x0000040017ff7f8c */ /* 0x000fe2000d8000ff */
[----:B------:R-:W-:Y:S01]  /*0ba0*/  LOP3.LUT R25, R18, 0xff, RZ, 0xc0, !PT ;  /* 0x000000ff12197812 */ /* 0x000fe200078ec0ff */
[C---:B------:R-:W-:Y:S01]  /*0bb0*/  IMAD.IADD R27, R12.reuse, 0x1, R17 ;  /* 0x000000010c1b7824 */ /* 0x040fe200078e0211 */
[----:B------:R-:W-:Y:S01]  /*0bc0*/  IADD3 R22, PT, PT, R12, R19, RZ ;  /* 0x000000130c167210 */ /* 0x000fe20007ffe0ff */
[----:B------:R-:W-:Y:S01]  /*0bd0*/  ATOMS.ADD RZ, [R20], R21 ;  /* 0x0000001514ff738c */ /* 0x000fe20000000000 */
[----:B------:R-:W-:Y:S01]  /*0be0*/  IMAD.WIDE.U32 R16, R13, 0x4, R2 ;  /* 0x000000040d107825 */ /* 0x000fe200078e0002 */
[----:B0-----:R-:W-:-:S02]  /*0bf0*/  SHF.R.U32.HI R24, RZ, 0x18, R14 ;  /* 0x00000018ff187819 */ /* 0x001fc4000001160e */
[----:B------:R1:W-:Y:S01]  /*0c00*/  ATOMS.POPC.INC.32 RZ, [R20+URZ+0x4] ;  /* 0x0000040014ff7f8c */ /* 0x0003e2000d8000ff */
[----:B------:R-:W-:-:S03]  /*0c10*/  IMAD.WIDE.U32 R18, R13, 0x4, R4 ;  /* 0x000000040d127825 */ /* 0x000fc600078e0004 */
[----:B------:R0:W-:Y:S04]  /*0c20*/  ATOMS.ADD RZ, [R22], R25 ;  /* 0x0000001916ff738c */ /* 0x0001e80000000000 */
[----:B------:R-:W-:Y:S04]  /*0c30*/  ATOMS.POPC.INC.32 RZ, [R22+URZ+0x4] ;  /* 0x0000040016ff7f8c */ /* 0x000fe8000d8000ff */
[----:B------:R2:W-:Y:S04]  /*0c40*/  ATOMS.ADD RZ, [R27], R24 ;  /* 0x000000181bff738c */ /* 0x0005e80000000000 */
[----:B------:R3:W-:Y:S04]  /*0c50*/  ATOMS.POPC.INC.32 RZ, [R27+URZ+0x4] ;  /* 0x000004001bff7f8c */ /* 0x0007e8000d8000ff */
[----:B------:R-:W4:Y:S04]  /*0c60*/  LD.E R16, desc[UR8][R16.64] ;  /* 0x0000000810107980 */ /* 0x000f28000c101900 */
[----:B------:R-:W2:Y:S01]  /*0c70*/  LD.E R18, desc[UR8][R18.64] ;  /* 0x0000000812127980 */ /* 0x000ea2000c101900 */
[----:B-1----:R-:W-:-:S05]  /*0c80*/  IMAD.WIDE.U32 R20, R13, 0x4, R10 ;  /* 0x000000040d147825 */ /* 0x002fca00078e000a */
[----:B------:R-:W3:Y:S01]  /*0c90*/  LDG.E R14, desc[UR8][R20.64] ;  /* 0x00000008140e7981 */ /* 0x000ee2000c1e1900 */
[C---:B------:R-:W-:Y:S01]  /*0ca0*/  IADD3 R15, PT, PT, R6.reuse, R15, R6 ;  /* 0x0000000f060f7210 */ /* 0x040fe20007ffe006 */
[C---:B------:R-:W-:Y:S02]  /*0cb0*/  IMAD R13, R6.reuse, 0x2, R13 ;  /* 0x00000002060d7824 */ /* 0x040fe400078e020d */
[----:B------:R-:W-:Y:S01]  /*0cc0*/  IMAD.WIDE.U32 R8, R6, 0x8, R8 ;  /* 0x0000000806087825 */ /* 0x000fe200078e0008 */
[----:B------:R-:W-:-:S03]  /*0cd0*/  ISETP.GE.U32.AND P0, PT, R15, UR6, PT ;  /* 0x000000060f007c0c */ /* 0x000fc6000bf06070 */
[----:B----4-:R-:W-:-:S05]  /*0ce0*/  IMAD.SHL.U32 R23, R16, 0x10, RZ ;  /* 0x0000001010177824 */ /* 0x010fca00078e00ff */
[----:B--2---:R-:W-:-:S04]  /*0cf0*/  LOP3.LUT R23, R23, R18, RZ, 0xfc, !PT ;  /* 0x0000001217177212 */ /* 0x004fc800078efcff */
[--C-:B------:R-:W-:Y:S01]  /*0d00*/  SHF.R.U32.HI R16, RZ, 0x5, R23.reuse ;  /* 0x00000005ff107819 */ /* 0x100fe20000011617 */
[----:B0-----:R-:W-:Y:S01]  /*0d10*/  IMAD.SHL.U32 R25, R23, 0x8, RZ ;  /* 0x0000000817197824 */ /* 0x001fe200078e00ff */
[--C-:B------:R-:W-:Y:S02]  /*0d20*/  SHF.R.U32.HI R19, RZ, 0xd, R23.reuse ;  /* 0x0000000dff137819 */ /* 0x100fe40000011617 */
[----:B------:R-:W-:Y:S02]  /*0d30*/  SHF.R.U32.HI R23, RZ, 0x15, R23 ;  /* 0x00000015ff177819 */ /* 0x000fe40000011617 */
[----:B------:R-:W-:Y:S02]  /*0d40*/  LOP3.LUT R25, R25, 0x7f8, RZ, 0xc0, !PT ;  /* 0x000007f819197812 */ /* 0x000fe400078ec0ff */
[----:B------:R-:W-:Y:S02]  /*0d50*/  LOP3.LUT R17, R16, 0x7f8, RZ, 0xc0, !PT ;  /* 0x000007f810117812 */ /* 0x000fe400078ec0ff */
[----:B---3--:R-:W-:Y:S01]  /*0d60*/  SHF.R.U32.HI R24, RZ, 0x8, R14 ;  /* 0x00000008ff187819 */ /* 0x008fe2000001160e */
[C---:B------:R-:W-:Y:S01]  /*0d70*/  IMAD.IADD R25, R12.reuse, 0x1, R25 ;  /* 0x000000010c197824 */ /* 0x040fe200078e0219 */
[----:B------:R-:W-:Y:S01]  /*0d80*/  LOP3.LUT R19, R19, 0x7f8, RZ, 0xc0, !PT ;  /* 0x000007f813137812 */ /* 0x000fe200078ec0ff */
[----:B------:R-:W-:Y:S01]  /*0d90*/  IMAD.IADD R17, R12, 0x1, R17 ;  /* 0x000000010c117824 */ /* 0x000fe200078e0211 */
[----:B------:R-:W-:-:S02]  /*0da0*/  LOP3.LUT R22, R14, 0xff, RZ, 0xc0, !PT ;  /* 0x000000ff0e167812 */ /* 0x000fc400078ec0ff */
[--C-:B------:R-:W-:Y:S01]  /*0db0*/  SHF.R.U32.HI R18, RZ, 0x10, R14.reuse ;  /* 0x00000010ff127819 */ /* 0x100fe2000001160e */
[----:B------:R-:W-:Y:S01]  /*0dc0*/  IMAD.IADD R19, R12, 0x1, R19 ;  /* 0x000000010c137824 */ /* 0x000fe200078e0213 */
[----:B------:R-:W-:Y:S01]  /*0dd0*/  LOP3.LUT R23, R23, 0x7f8, RZ, 0xc0, !PT ;  /* 0x000007f817177812 */ /* 0x000fe200078ec0ff */
[----:B------:R2:W-:Y:S01]  /*0de0*/  ATOMS.ADD RZ, [R25], R22 ;  /* 0x0000001619ff738c */ /* 0x0005e20000000000 */
[----:B------:R-:W-:Y:S02]  /*0df0*/  LOP3.LUT R24, R24, 0xff, RZ, 0xc0, !PT ;  /* 0x000000ff18187812 */ /* 0x000fe400078ec0ff */
[----:B------:R-:W-:Y:S01]  /*0e00*/  LOP3.LUT R18, R18, 0xff, RZ, 0xc0, !PT ;  /* 0x000000ff12127812 */ /* 0x000fe200078ec0ff */
[----:B------:R2:W-:Y:S01]  /*0e10*/  ATOMS.POPC.INC.32 RZ, [R25+URZ+0x4] ;  /* 0x0000040019ff7f8c */ /* 0x0005e2000d8000ff */
[----:B------:R-:W-:Y:S01]  /*0e20*/  SHF.R.U32.HI R14, RZ, 0x18, R14 ;  /* 0x00000018ff0e7819 */ /* 0x000fe2000001160e */
[----:B------:R-:W-:Y:S02]  /*0e30*/  IMAD.IADD R23, R12, 0x1, R23 ;  /* 0x000000010c177824 */ /* 0x000fe400078e0217 */
[----:B------:R2:W-:Y:S04]  /*0e40*/  ATOMS.ADD RZ, [R17], R24 ;  /* 0x0000001811ff738c */ /* 0x0005e80000000000 */
[----:B------:R2:W-:Y:S04]  /*0e50*/  ATOMS.POPC.INC.32 RZ, [R17+URZ+0x4] ;  /* 0x0000040011ff7f8c */ /* 0x0005e8000d8000ff */
[----:B------:R2:W-:Y:S04]  /*0e60*/  ATOMS.ADD RZ, [R19], R18 ;  /* 0x0000001213ff738c */ /* 0x0005e80000000000 */
[----:B------:R2:W-:Y:S04]  /*0e70*/  ATOMS.POPC.INC.32 RZ, [R19+URZ+0x4] ;  /* 0x0000040013ff7f8c */ /* 0x0005e8000d8000ff */
[----:B------:R2:W-:Y:S04]  /*0e80*/  ATOMS.ADD RZ, [R23], R14 ;  /* 0x0000000e17ff738c */ /* 0x0005e80000000000 */
[----:B------:R2:W-:Y:S01]  /*0e90*/  ATOMS.POPC.INC.32 RZ, [R23+URZ+0x4] ;  /* 0x0000040017ff7f8c */ /* 0x0005e2000d8000ff */
[----:B------:R-:W-:Y:S05]  /*0ea0*/  @!P0 BRA `(.L_x_10) ;  /* 0xfffffff800d08947 */ /* 0x000fea000383ffff */
.L_x_7:
[----:B------:R-:W-:Y:S05]  /*0eb0*/  BSYNC.RECONVERGENT B0 ;  /* 0x0000000000007941 */ /* 0x000fea0003800200 */
.L_x_6:
[----:B------:R-:W-:Y:S01]  /*0ec0*/  ULOP3.LUT UR4, UR7, 0xfffffffc, URZ, 0xc0, !UPT ;  /* 0xfffffffc07047892 */ /* 0x000fe2000f8ec0ff */
[----:B------:R-:W-:Y:S01]  /*0ed0*/  BSSY.RECONVERGENT B0, `(.L_x_11) ;  /* 0x000001b000007945 */ /* 0x000fe20003800200 */
[----:B------:R-:W-:-:S04]  /*0ee0*/  ISETP.GT.U32.AND P0, PT, R7, 0x1ff, PT ;  /* 0x000001ff0700780c */ /* 0x000fc80003f04070 */
[----:B------:R-:W-:-:S05]  /*0ef0*/  VIADD R6, R7, UR4 ;  /* 0x0000000407067c36 */ /* 0x000fca0008000000 */
[----:B------:R-:W-:Y:S01]  /*0f00*/  ISETP.GE.U32.AND P1, PT, R6, UR7, PT ;  /* 0x0000000706007c0c */ /* 0x000fe2000bf26070 */
[----:B------:R-:W1:-:S12]  /*0f10*/  LDCU.64 UR4, c[0x0][0x388] ;  /* 0x00007100ff0477ac */ /* 0x000e580008000a00 */
[----:B------:R-:W-:Y:S05]  /*0f20*/  @P1 BRA `(.L_x_12) ;  /* 0x0000000000541947 */ /* 0x000fea0003800000 */
[----:B0-----:R-:W2:Y:S01]  /*0f30*/  S2R R9, SR_CgaCtaId ;  /* 0x0000000000097919 */ /* 0x001ea20000008800 */
[----:B------:R-:W0:Y:S01]  /*0f40*/  LDC R15, c[0x0][0x360] ;  /* 0x0000d800ff0f7b82 */ /* 0x000e220000000800 */
[----:B------:R-:W-:-:S04]  /*0f50*/  MOV R8, 0x400 ;  /* 0x0000040000087802 */ /* 0x000fc80000000f00 */
[----:B--2---:R-:W-:-:S07]  /*0f60*/  LEA R17, R9, R8, 0x18 ;  /* 0x0000000809117211 */ /* 0x004fce00078ec0ff */
.L_x_13:
[-C--:B-----5:R-:W-:Y:S02]  /*0f70*/  IADD3 R8, P1, PT, R2, R6.reuse, RZ ;  /* 0x0000000602087210 */ /* 0x0a0fe40007f3e0ff */
[----:B------:R-:W-:-:S03]  /*0f80*/  IADD3 R10, P2, PT, R4, R6, RZ ;  /* 0x00000006040a7210 */ /* 0x000fc60007f5e0ff */
[----:B------:R-:W-:Y:S02]  /*0f90*/  IMAD.X R9, RZ, RZ, R3, P1 ;  /* 0x000000ffff097224 */ /* 0x000fe400008e0603 */
[----:B------:R-:W-:-:S03]  /*0fa0*/  IMAD.X R11, RZ, RZ, R5, P2 ;  /* 0x000000ffff0b7224 */ /* 0x000fc600010e0605 */
[----:B------:R-:W2:Y:S01]  /*0fb0*/  LD.E.U8 R8, desc[UR8][R8.64] ;  /* 0x0000000808087980 */ /* 0x000ea2000c101100 */
[----:B-1----:R-:W-:-:S03]  /*0fc0*/  IADD3 R12, P1, PT, R6, UR4, RZ ;  /* 0x00000004060c7c10 */ /* 0x002fc6000ff3e0ff */
[----:B---3--:R-:W3:Y:S02]  /*0fd0*/  LD.E.U8 R11, desc[UR8][R10.64] ;  /* 0x000000080a0b7980 */ /* 0x008ee4000c101100 */
[----:B------:R-:W-:-:S06]  /*0fe0*/  IMAD.X R13, RZ, RZ, UR5, P1 ;  /* 0x00000005ff0d7e24 */ /* 0x000fcc00088e06ff */
[----:B------:R-:W4:Y:S01]  /*0ff0*/  LDG.E.U8 R13, desc[UR8][R12.64] ;  /* 0x000000080c0d7981 */ /* 0x000f22000c1e1100 */
[----:B0-----:R-:W-:-:S05]  /*1000*/  IMAD.IADD R6, R15, 0x1, R6 ;  /* 0x000000010f067824 */ /* 0x001fca00078e0206 */
[----:B------:R-:W-:Y:S01]  /*1010*/  ISETP.GE.U32.AND P1, PT, R6, UR7, PT ;  /* 0x0000000706007c0c */ /* 0x000fe2000bf26070 */
[----:B--2---:R-:W-:-:S05]  /*1020*/  IMAD.SHL.U32 R14, R8, 0x10, RZ ;  /* 0x00000010080e7824 */ /* 0x004fca00078e00ff */
[----:B---3--:R-:W-:-:S05]  /*1030*/  LOP3.LUT R14, R14, 0xff, R11, 0xc8, !PT ;  /* 0x000000ff0e0e7812 */ /* 0x008fca00078ec80b */
[----:B------:R-:W-:-:S05]  /*1040*/  IMAD R14, R14, 0x8, R17 ;  /* 0x000000080e0e7824 */ /* 0x000fca00078e0211 */
[----:B----4-:R3:W-:Y:S04]  /*1050*/  ATOMS.ADD RZ, [R14], R13 ;  /* 0x0000000d0eff738c */ /* 0x0107e80000000000 */
[----:B------:R3:W-:Y:S01]  /*1060*/  ATOMS.POPC.INC.32 RZ, [R14+URZ+0x4] ;  /* 0x000004000eff7f8c */ /* 0x0007e2000d8000ff */
[----:B------:R-:W-:Y:S05]  /*1070*/  @!P1 BRA `(.L_x_13) ;  /* 0xfffffffc00bc9947 */ /* 0x000fea000383ffff */
.L_x_12:
[----:B-1----:R-:W-:Y:S05]  /*1080*/  BSYNC.RECONVERGENT B0 ;  /* 0x0000000000007941 */ /* 0x002fea0003800200 */
.L_x_11:
[----:B------:R-:W-:Y:S06]  /*1090*/  BAR.SYNC.DEFER_BLOCKING 0x0 ;  /* 0x0000000000007b1d */ /* 0x000fec0000010000 */
[----:B------:R-:W-:Y:S05]  /*10a0*/  @P0 EXIT ;  /* 0x000000000000094d */ /* 0x000fea0003800000 */
[----:B-----5:R-:W0:Y:S01]  /*10b0*/  LDC R2, c[0x0][0x360] ;  /* 0x0000d800ff027b82 */ /* 0x020e220000000800 */
        /* <DEDUP_REMOVED lines=15> */
[----:B------:R-:W-:-:S05]  /*11b0*/  IMAD.HI.U32 R5, R10, R3, RZ ;  /* 0x000000030a057227 */ /* 0x000fca00078e00ff */
[----:B------:R-:W-:-:S05]  /*11c0*/  IADD3 R4, PT, PT, -R5, RZ, RZ ;  /* 0x000000ff05047210 */ /* 0x000fca0007ffe1ff */
        /* <DEDUP_REMOVED lines=11> */
[----:B------:R-:W-:-:S12]  /*1280*/  IMAD.WIDE.U32 R4, R0, 0x800, RZ ;  /* 0x0000080000047825 */ /* 0x000fd800078e00ff */
[----:B------:R-:W-:Y:S05]  /*1290*/  @!P1 BRA `(.L_x_15) ;  /* 0x0000000000549947 */ /* 0x000fea0003800000 */
[----:B------:R-:W0:Y:S01]  /*12a0*/  S2UR UR5, SR_CgaCtaId ;  /* 0x00000000000579c3 */ /* 0x000e220000008800 */
[----:B------:R-:W1:Y:S01]  /*12b0*/  LDCU.64 UR6, c[0x0][0x3a0] ;  /* 0x00007400ff0677ac */ /* 0x000e620008000a00 */
[----:B------:R-:W-:Y:S02]  /*12c0*/  VIADD R0, R3, 0x1 ;  /* 0x0000000103007836 */ /* 0x000fe40000000000 */
[----:B------:R-:W-:Y:S01]  /*12d0*/  IMAD.WIDE.U32 R8, R7, 0x4, R4 ;  /* 0x0000000407087825 */ /* 0x000fe200078e0004 */
[----:B------:R-:W-:Y:S02]  /*12e0*/  UMOV UR4, 0x400 ;  /* 0x0000040000047882 */ /* 0x000fe40000000000 */
[----:B------:R-:W-:-:S05]  /*12f0*/  LOP3.LUT R0, R0, 0x3, RZ, 0xc0, !PT ;  /* 0x0000000300007812 */ /* 0x000fca00078ec0ff */
[----:B------:R-:W-:Y:S01]  /*1300*/  IMAD.MOV R6, RZ, RZ, -R0 ;  /* 0x000000ffff067224 */ /* 0x000fe200078e0a00 */
[----:B-1----:R-:W-:-:S04]  /*1310*/  IADD3 R8, P1, PT, R8, UR6, RZ ;  /* 0x0000000608087c10 */ /* 0x002fc8000ff3e0ff */
[----:B------:R-:W-:Y:S01]  /*1320*/  IADD3.X R9, PT, PT, R9, UR7, RZ, P1, !PT ;  /* 0x0000000709097c10 */ /* 0x000fe20008ffe4ff */
[----:B0-----:R-:W-:-:S06]  /*1330*/  ULEA UR4, UR5, UR4, 0x18 ;  /* 0x0000000405047291 */ /* 0x001fcc000f8ec0ff */
[----:B------:R-:W-:Y:S01]  /*1340*/  LEA R3, R7, UR4, 0x2 ;  /* 0x0000000407037c11 */ /* 0x000fe2000f8e10ff */
[----:B------:R-:W-:-:S07]  /*1350*/  IMAD R7, R0, R2, R7 ;  /* 0x0000000200077224 */ /* 0x000fce00078e0207 */
.L_x_16:
[----:B0--3--:R0:W1:Y:S01]  /*1360*/  LDS R13, [R3] ;  /* 0x00000000030d7984 */ /* 0x0090620000000800 */
[----:B------:R-:W-:Y:S02]  /*1370*/  IMAD.MOV.U32 R10, RZ, RZ, R8 ;  /* 0x000000ffff0a7224 */ /* 0x000fe400078e0008 */
[----:B------:R-:W-:Y:S02]  /*1380*/  IMAD.MOV.U32 R11, RZ, RZ, R9 ;  /* 0x000000ffff0b7224 */ /* 0x000fe400078e0009 */
[----:B------:R-:W-:Y:S02]  /*1390*/  VIADD R6, R6, 0x1 ;  /* 0x0000000106067836 */ /* 0x000fe40000000000 */
[----:B------:R-:W-:-:S03]  /*13a0*/  IMAD.WIDE.U32 R8, R2, 0x4, R10 ;  /* 0x0000000402087825 */ /* 0x000fc600078e000a */
[----:B------:R-:W-:Y:S01]  /*13b0*/  ISETP.NE.AND P1, PT, R6, RZ, PT ;  /* 0x000000ff0600720c */ /* 0x000fe20003f25270 */
[----:B0-----:R-:W-:Y:S01]  /*13c0*/  IMAD R3, R2, 0x4, R3 ;  /* 0x0000000402037824 */ /* 0x001fe200078e0203 */
[----:B-1----:R0:W-:Y:S11]  /*13d0*/  STG.E desc[UR8][R10.64], R13 ;  /* 0x0000000d0a007986 */ /* 0x0021f6000c101908 */
[----:B------:R-:W-:Y:S05]  /*13e0*/  @P1 BRA `(.L_x_16) ;  /* 0xfffffffc00dc1947 */ /* 0x000fea000383ffff */
.L_x_15:
[----:B------:R-:W-:Y:S05]  /*13f0*/  BSYNC.RECONVERGENT B0 ;  /* 0x0000000000007941 */ /* 0x000fea0003800200 */
.L_x_14:
[----:B------:R-:W-:Y:S05]  /*1400*/  @!P0 EXIT ;  /* 0x000000000000894d */ /* 0x000fea0003800000 */
[----:B------:R-:W1:Y:S01]  /*1410*/  S2UR UR5, SR_CgaCtaId ;  /* 0x00000000000579c3 */ /* 0x000e620000008800 */
[----:B------:R-:W4:Y:S01]  /*1420*/  LDCU.64 UR6, c[0x0][0x3a0] ;  /* 0x00007400ff0677ac */ /* 0x000f220008000a00 */
[C-C-:B------:R-:W-:Y:S02]  /*1430*/  IMAD R3, R2.reuse, 0x2, R7.reuse ;  /* 0x0000000202037824 */ /* 0x140fe400078e0207 */
[----:B--2---:R-:W-:Y:S01]  /*1440*/  IMAD R17, R2, 0x3, R7 ;  /* 0x0000000302117824 */ /* 0x004fe200078e0207 */
[----:B------:R-:W-:Y:S01]  /*1450*/  UMOV UR4, 0x400 ;  /* 0x0000040000047882 */ /* 0x000fe20000000000 */
[----:B------:R-:W-:Y:S01]  /*1460*/  IMAD.IADD R19, R7, 0x1, R2 ;  /* 0x0000000107137824 */ /* 0x000fe200078e0202 */
[----:B----4-:R-:W-:-:S04]  /*1470*/  IADD3 R4, P0, PT, R4, UR6, RZ ;  /* 0x0000000604047c10 */ /* 0x010fc8000ff1e0ff */
[----:B------:R-:W-:Y:S01]  /*1480*/  IADD3.X R5, PT, PT, R5, UR7, RZ, P0, !PT ;  /* 0x0000000705057c10 */ /* 0x000fe200087fe4ff */
[----:B-1----:R-:W-:-:S06]  /*1490*/  ULEA UR4, UR5, UR4, 0x18 ;  /* 0x0000000405047291 */ /* 0x002fcc000f8ec0ff */
[----:B------:R-:W-:-:S07]  /*14a0*/  LEA R21, R7, UR4, 0x2 ;  /* 0x0000000407157c11 */ /* 0x000fce000f8e10ff */
.L_x_17:
[C-C-:B------:R-:W-:Y:S01]  /*14b0*/  IMAD R0, R2.reuse, 0x4, R21.reuse ;  /* 0x0000000402007824 */ /* 0x140fe200078e0215 */
[----:B-1----:R1:W2:Y:S01]  /*14c0*/  LDS R23, [R21] ;  /* 0x0000000015177984 */ /* 0x0022a20000000800 */
[C-C-:B------:R-:W-:Y:S02]  /*14d0*/  IMAD R6, R2.reuse, 0x8, R21.reuse ;  /* 0x0000000802067824 */ /* 0x140fe400078e0215 */
[C---:B------:R-:W-:Y:S01]  /*14e0*/  IMAD R16, R2.reuse, 0xc, R21 ;  /* 0x0000000c02107824 */ /* 0x040fe200078e0215 */
[----:B------:R-:W4:Y:S01]  /*14f0*/  LDS R25, [R0] ;  /* 0x0000000000197984 */ /* 0x000f220000000800 */
[----:B------:R-:W-:Y:S01]  /*1500*/  IMAD.WIDE.U32 R8, R7, 0x4, R4 ;  /* 0x0000000407087825 */ /* 0x000fe200078e0004 */
[C---:B------:R-:W-:Y:S02]  /*1510*/  IADD3 R7, PT, PT, R2.reuse, R7, R2 ;  /* 0x0000000702077210 */ /* 0x040fe40007ffe002 */
[----:B------:R-:W5:Y:S01]  /*1520*/  LDS R27, [R6] ;  /* 0x00000000061b7984 */ /* 0x000f620000000800 */
[----:B0-----:R-:W-:Y:S01]  /*1530*/  IMAD.WIDE.U32 R10, R19, 0x4, R4 ;  /* 0x00000004130a7825 */ /* 0x001fe200078e0004 */
[----:B------:R-:W-:-:S02]  /*1540*/  IADD3 R7, PT, PT, R2, R7, R2 ;  /* 0x0000000702077210 */ /* 0x000fc40007ffe002 */
[----:B------:R-:W0:Y:S01]  /*1550*/  LDS R29, [R16] ;  /* 0x00000000101d7984 */ /* 0x000e220000000800 */
[----:B---3--:R-:W-:Y:S01]  /*1560*/  IMAD.WIDE.U32 R12, R3, 0x4, R4 ;  /* 0x00000004030c7825 */ /* 0x008fe200078e0004 */
[----:B------:R-:W-:-:S03]  /*1570*/  ISETP.GE.U32.AND P0, PT, R7, 0x200, PT ;  /* 0x000002000700780c */ /* 0x000fc60003f06070 */
[----:B------:R-:W-:-:S04]  /*1580*/  IMAD.WIDE.U32 R14, R17, 0x4, R4 ;  /* 0x00000004110e7825 */ /* 0x000fc800078e0004 */
[C---:B------:R-:W-:Y:S02]  /*1590*/  IMAD R3, R2.reuse, 0x4, R3 ;  /* 0x0000000402037824 */ /* 0x040fe400078e0203 */
[C---:B------:R-:W-:Y:S02]  /*15a0*/  IMAD R17, R2.reuse, 0x4, R17 ;  /* 0x0000000402117824 */ /* 0x040fe400078e0211 */
[C---:B------:R-:W-:Y:S02]  /*15b0*/  IMAD R19, R2.reuse, 0x4, R19 ;  /* 0x0000000402137824 */ /* 0x040fe400078e0213 */
[----:B-1----:R-:W-:Y:S01]  /*15c0*/  IMAD R21, R2, 0x10, R21 ;  /* 0x0000001002157824 */ /* 0x002fe200078e0215 */
[----:B--2---:R1:W-:Y:S04]  /*15d0*/  STG.E desc[UR8][R8.64], R23 ;  /* 0x0000001708007986 */ /* 0x0043e8000c101908 */
[----:B----4-:R1:W-:Y:S04]  /*15e0*/  STG.E desc[UR8][R10.64], R25 ;  /* 0x000000190a007986 */ /* 0x0103e8000c101908 */
[----:B-----5:R1:W-:Y:S04]  /*15f0*/  STG.E desc[UR8][R12.64], R27 ;  /* 0x0000001b0c007986 */ /* 0x0203e8000c101908 */
[----:B0-----:R1:W-:Y:S01]  /*1600*/  STG.E desc[UR8][R14.64], R29 ;  /* 0x0000001d0e007986 */ /* 0x0013e2000c101908 */
[----:B------:R-:W-:Y:S05]  /*1610*/  @!P0 BRA `(.L_x_17) ;  /* 0xfffffffc00a48947 */ /* 0x000fea000383ffff */
[----:B------:R-:W-:Y:S05]  /*1620*/  EXIT ;  /* 0x000000000000794d */ /* 0x000fea0003800000 */
.L_x_18:
[----:B------:R-:W-:-:S00]  /*1630*/  BRA `(.L_x_18) ;  /* 0xfffffffc00fc7947 */ /* 0x000fc0000383ffff */
[----:B------:R-:W-:-:S00]  /*1640*/  NOP ;  /* 0x0000000000007918 */ /* 0x000fc00000000000 */
        /* <DEDUP_REMOVED lines=11> */
.L_x_19:


//--------------------- .nv.shared._Z3runPPhS_jjPjS1_ --------------------------
	.section	.nv.shared._Z3runPPhS_jjPjS1_,"aw",@nobits
	.sectionflags	@""
	.align	4
.nv.shared._Z3runPPhS_jjPjS1_:
	.zero		3072


//--------------------- .nv.shared.reserved.0     --------------------------
	.section	.nv.shared.reserved.0,"aw",@nobits
	.weak		__nv_reservedSMEM_offset_0_alias
	.size		__nv_reservedSMEM_offset_0_alias, 0, 64
	.other		__nv_reservedSMEM_offset_0_alias,@"STO_CUDA_RESERVED_SHARED STV_DEFAULT"
__nv_reservedSMEM_offset_0_alias:
	.zero		0
	.zero		64


//--------------------- .nv.constant0._Z3runPPhS_jjPjS1_ --------------------------
	.section	.nv.constant0._Z3runPPhS_jjPjS1_,"a",@progbits
	.sectionflags	@""
	.align	4
.nv.constant0._Z3runPPhS_jjPjS1_:
	.zero		936


//--------------------- SYMBOLS --------------------------

	.type		.nv.reservedSmem.offset0,@object
	.size		.nv.reservedSmem.offset0,0x4
	.type		.nv.reservedSmem.cap,@object
	.size		.nv.reservedSmem.cap,0x4
